//
// Generated by NVIDIA NVVM Compiler
//
// Compiler Build ID: CL-36424714
// Cuda compilation tools, release 13.0, V13.0.88
// Based on NVVM 20.0.0
//

.version 9.0
.target sm_100
.address_size 64

	// .globl	_Z25unique_gid_calculation_3dPi
.extern .func  (.param .b32 func_retval0) vprintf
(
	.param .b64 vprintf_param_0,
	.param .b64 vprintf_param_1
)
;
.global .align 1 .b8 $str[86] = {98, 108, 111, 99, 107, 73, 100, 120, 46, 120, 58, 32, 37, 100, 44, 32, 98, 108, 111, 99, 107, 73, 100, 120, 46, 121, 58, 32, 37, 100, 44, 32, 98, 108, 111, 99, 107, 73, 100, 120, 46, 122, 58, 32, 37, 100, 44, 32, 116, 104, 114, 101, 97, 100, 73, 100, 120, 46, 120, 58, 32, 37, 100, 44, 32, 103, 105, 100, 58, 32, 37, 100, 32, 45, 32, 100, 97, 116, 97, 58, 32, 37, 100, 32, 10};

.visible .entry _Z25unique_gid_calculation_3dPi(
	.param .u64 .ptr .align 1 _Z25unique_gid_calculation_3dPi_param_0
)
{
	.local .align 8 .b8 	__local_depot0[24];
	.reg .b64 	%SP;
	.reg .b64 	%SPL;
	.reg .b32 	%r<20>;
	.reg .b64 	%rd<9>;

	mov.u64 	%SPL, __local_depot0;
	cvta.local.u64 	%SP, %SPL;
	ld.param.u64 	%rd1, [_Z25unique_gid_calculation_3dPi_param_0];
	cvta.to.global.u64 	%rd2, %rd1;
	add.u64 	%rd3, %SP, 0;
	add.u64 	%rd4, %SPL, 0;
	mov.u32 	%r1, %tid.x;
	mov.u32 	%r2, %ntid.x;
	mov.u32 	%r3, %tid.y;
	mov.u32 	%r4, %tid.z;
	mov.u32 	%r5, %ntid.y;
	mad.lo.s32 	%r6, %r5, %r4, %r3;
	mad.lo.s32 	%r7, %r6, %r2, %r1;
	mul.lo.s32 	%r8, %r2, %r5;
	mov.u32 	%r9, %ntid.z;
	mul.lo.s32 	%r10, %r8, %r9;
	mov.u32 	%r11, %ctaid.x;
	mov.u32 	%r12, %nctaid.x;
	mov.u32 	%r13, %ctaid.y;
	mad.lo.s32 	%r14, %r13, %r12, %r11;
	mad.lo.s32 	%r15, %r10, %r14, %r7;
	mov.u32 	%r16, %ctaid.z;
	mul.wide.s32 	%rd5, %r15, 4;
	add.s64 	%rd6, %rd2, %rd5;
	ld.global.u32 	%r17, [%rd6];
	st.local.v2.u32 	[%rd4], {%r11, %r13};
	st.local.v2.u32 	[%rd4+8], {%r16, %r7};
	st.local.v2.u32 	[%rd4+16], {%r15, %r17};
	mov.u64 	%rd7, $str;
	cvta.global.u64 	%rd8, %rd7;
	{ // callseq 0, 0
	.param .b64 param0;
	st.param.b64 	[param0], %rd8;
	.param .b64 param1;
	st.param.b64 	[param1], %rd3;
	.param .b32 retval0;
	call.uni (retval0), 
	vprintf, 
	(
	param0, 
	param1
	);
	ld.param.b32 	%r18, [retval0];
	} // callseq 0
	ret;

}


// ===== COMPILED SASS (sm_100) =====

	.target	sm_100

	.elftype	@"ET_EXEC"


//--------------------- .note.nv.tkinfo           --------------------------
	.section	.note.nv.tkinfo,"",@"SHT_NOTE"
	.sectionflags	@"SHF_NOTE_NV_TKINFO"
	.tkinfo
        /*0018*/ 	.word	0x00000002
        /*0030*/ 	.string	""
        /*0030*/ 	.string	"ptxas"
        /*0030*/ 	.string	"Cuda compilation tools, release 13.0, V13.0.88"
        /*0030*/ 	.string	"Build cuda_13.0.r13.0/compiler.36424714_0"
        /*0030*/ 	.string	"-arch sm_100 -m 64 "



//--------------------- .note.nv.cuinfo           --------------------------
	.section	.note.nv.cuinfo,"",@"SHT_NOTE"
	.sectionflags	@"SHF_NOTE_NV_CUINFO"
        /*0018*/ 	.short	0x0002
        /*001a*/ 	.short	0x0064
        /*001c*/ 	.short	0x0082
	.zero		2


//--------------------- .nv.info                  --------------------------
	.section	.nv.info,"",@"SHT_CUDA_INFO"
	.align	4


	//----- nvinfo : EIATTR_REGCOUNT
	.align		4
        /*0000*/ 	.byte	0x04, 0x2f
        /*0002*/ 	.short	(.L_2 - .L_1)
	.align		4
.L_1:
        /*0004*/ 	.word	index@(_Z25unique_gid_calculation_3dPi)
        /*0008*/ 	.word	0x00000018


	//----- nvinfo : EIATTR_FRAME_SIZE
	.align		4
.L_2:
        /*000c*/ 	.byte	0x04, 0x11
        /*000e*/ 	.short	(.L_4 - .L_3)
	.align		4
.L_3:
        /*0010*/ 	.word	index@(_Z25unique_gid_calculation_3dPi)
        /*0014*/ 	.word	0x00000018


	//----- nvinfo : EIATTR_MIN_STACK_SIZE
	.align		4
.L_4:
        /*0018*/ 	.byte	0x04, 0x12
        /*001a*/ 	.short	(.L_6 - .L_5)
	.align		4
.L_5:
        /*001c*/ 	.word	index@(_Z25unique_gid_calculation_3dPi)
        /*0020*/ 	.word	0x00000018
.L_6:


//--------------------- .nv.compat                --------------------------
	.section	.nv.compat,"",@"SHT_CUDA_COMPAT_INFO"
	.align	4
        /*0000*/ 	.byte	0x02, 0x09, 0x00, 0x00, 0x02, 0x02, 0x01, 0x00, 0x02, 0x05, 0x05, 0x00, 0x03, 0x07, 0x01, 0x01
        /*0010*/ 	.byte	0x02, 0x03, 0x00, 0x00, 0x02, 0x06, 0x01, 0x00, 0x04, 0x0b, 0x08, 0x00, 0x09, 0x00, 0x00, 0x00
        /*0020*/ 	.byte	0x00, 0x00, 0x00, 0x00


//--------------------- .nv.info._Z25unique_gid_calculation_3dPi --------------------------
	.section	.nv.info._Z25unique_gid_calculation_3dPi,"",@"SHT_CUDA_INFO"
	.sectionflags	@""
	.align	4


	//----- nvinfo : EIATTR_CUDA_API_VERSION
	.align		4
        /*0000*/ 	.byte	0x04, 0x37
        /*0002*/ 	.short	(.L_8 - .L_7)
.L_7:
        /*0004*/ 	.word	0x00000082


	//----- nvinfo : EIATTR_KPARAM_INFO
	.align		4
.L_8:
        /*0008*/ 	.byte	0x04, 0x17
        /*000a*/ 	.short	(.L_10 - .L_9)
.L_9:
        /*000c*/ 	.word	0x00000000
        /*0010*/ 	.short	0x0000
        /*0012*/ 	.short	0x0000
        /*0014*/ 	.byte	0x00, 0xf5, 0x21, 0x00


	//----- nvinfo : EIATTR_SPARSE_MMA_MASK
	.align		4
.L_10:
        /*0018*/ 	.byte	0x03, 0x50
        /*001a*/ 	.short	0x0000


	//----- nvinfo : EIATTR_MAXREG_COUNT
	.align		4
        /*001c*/ 	.byte	0x03, 0x1b
        /*001e*/ 	.short	0x00ff


	//----- nvinfo : EIATTR_EXTERNS
	.align		4
        /*0020*/ 	.byte	0x04, 0x0f
        /*0022*/ 	.short	(.L_12 - .L_11)


	//   ....[0]....
	.align		4
.L_11:
        /*0024*/ 	.word	index@(vprintf)


	//----- nvinfo : EIATTR_MERCURY_ISA_VERSION
	.align		4
.L_12:
        /*0028*/ 	.byte	0x03, 0x5f
        /*002a*/ 	.short	0x0101


	//----- nvinfo : EIATTR_VRC_CTA_INIT_COUNT
	.align		4
        /*002c*/ 	.byte	0x02, 0x4a
	.zero		1
	.zero		1


	//----- nvinfo : EIATTR_SYSCALL_OFFSETS
	.align		4
        /*0030*/ 	.byte	0x04, 0x46
        /*0032*/ 	.short	(.L_14 - .L_13)


	//   ....[0]....
.L_13:
        /*0034*/ 	.word	0x00000230


	//----- nvinfo : EIATTR_EXIT_INSTR_OFFSETS
	.align		4
.L_14:
        /*0038*/ 	.byte	0x04, 0x1c
        /*003a*/ 	.short	(.L_16 - .L_15)


	//   ....[0]....
.L_15:
        /*003c*/ 	.word	0x00000240


	//----- nvinfo : EIATTR_CBANK_PARAM_SIZE
	.align		4
.L_16:
        /*0040*/ 	.byte	0x03, 0x19
        /*0042*/ 	.short	0x0008


	//----- nvinfo : EIATTR_PARAM_CBANK
	.align		4
        /*0044*/ 	.byte	0x04, 0x0a
        /*0046*/ 	.short	(.L_18 - .L_17)
	.align		4
.L_17:
        /*0048*/ 	.word	index@(.nv.constant0._Z25unique_gid_calculation_3dPi)
        /*004c*/ 	.short	0x0380
        /*004e*/ 	.short	0x0008


	//----- nvinfo : EIATTR_SW_WAR
	.align		4
.L_18:
        /*0050*/ 	.byte	0x04, 0x36
        /*0052*/ 	.short	(.L_20 - .L_19)
.L_19:
        /*0054*/ 	.word	0x00000008
.L_20:


//--------------------- .nv.callgraph             --------------------------
	.section	.nv.callgraph,"",@"SHT_CUDA_CALLGRAPH"
	.align	4
	.sectionentsize	8
	.align		4
        /*0000*/ 	.word	0x00000000
	.align		4
        /*0004*/ 	.word	0xffffffff
	.align		4
        /*0008*/ 	.word	index@(_Z25unique_gid_calculation_3dPi)
	.align		4
        /*000c*/ 	.word	index@(vprintf)
	.align		4
        /*0010*/ 	.word	0x00000000
	.align		4
        /*0014*/ 	.word	0xfffffffe
	.align		4
        /*0018*/ 	.word	0x00000000
	.align		4
        /*001c*/ 	.word	0xfffffffd
	.align		4
        /*0020*/ 	.word	0x00000000
	.align		4
        /*0024*/ 	.word	0xfffffffc


//--------------------- .nv.constant4             --------------------------
	.section	.nv.constant4,"a",@progbits
	.align	8
	.align		8
.nv.constant4:
        /*0000*/ 	.dword	vprintf
	.align		8
        /*0008*/ 	.dword	$str


//--------------------- .text._Z25unique_gid_calculation_3dPi --------------------------
	.section	.text._Z25unique_gid_calculation_3dPi,"ax",@progbits
	.align	128
        .global         _Z25unique_gid_calculation_3dPi
        .type           _Z25unique_gid_calculation_3dPi,@function
        .size           _Z25unique_gid_calculation_3dPi,(.L_x_2 - _Z25unique_gid_calculation_3dPi)
        .other          _Z25unique_gid_calculation_3dPi,@"STO_CUDA_ENTRY STV_DEFAULT"
_Z25unique_gid_calculation_3dPi:
.text._Z25unique_gid_calculation_3dPi:
[----:B------:R-:W0:Y:S01]  /*0000*/  LDC R1, c[0x0][0x37c] ;  /* 0x0000df00ff017b82 */ /* 0x000e220000000800 */
[----:B------:R-:W1:Y:S01]  /*0010*/  S2R R15, SR_TID.Y ;  /* 0x00000000000f7919 */ /* 0x000e620000002200 */
[----:B------:R-:W2:Y:S06]  /*0020*/  LDCU UR8, c[0x0][0x2fc] ;  /* 0x00005f80ff0877ac */ /* 0x000eac0008000800 */
[----:B------:R-:W3:Y:S01]  /*0030*/  LDC.64 R8, c[0x0][0x380] ;  /* 0x0000e000ff087b82 */ /* 0x000ee20000000a00 */
[----:B0-----:R-:W-:Y:S01]  /*0040*/  IADD3 R1, PT, PT, R1, -0x18, RZ ;  /* 0xffffffe801017810 */ /* 0x001fe20007ffe0ff */
[----:B------:R-:W1:Y:S01]  /*0050*/  S2R R2, SR_TID.Z ;  /* 0x0000000000027919 */ /* 0x000e620000002300 */
[----:B------:R-:W0:Y:S01]  /*0060*/  LDCU UR9, c[0x0][0x360] ;  /* 0x00006c00ff0977ac */ /* 0x000e220008000800 */
[----:B------:R-:W4:Y:S01]  /*0070*/  S2R R0, SR_TID.X ;  /* 0x0000000000007919 */ /* 0x000f220000002100 */
[----:B------:R-:W0:Y:S01]  /*0080*/  LDCU UR6, c[0x0][0x364] ;  /* 0x00006c80ff0677ac */ /* 0x000e220008000800 */
[----:B------:R-:W5:Y:S01]  /*0090*/  S2R R12, SR_CTAID.X ;  /* 0x00000000000c7919 */ /* 0x000f620000002500 */
[----:B------:R-:W2:Y:S01]  /*00a0*/  LDCU UR5, c[0x0][0x368] ;  /* 0x00006d00ff0577ac */ /* 0x000ea20008000800 */
[----:B------:R-:W5:Y:S01]  /*00b0*/  S2R R13, SR_CTAID.Y ;  /* 0x00000000000d7919 */ /* 0x000f620000002600 */
[----:B------:R-:W5:Y:S01]  /*00c0*/  LDCU UR10, c[0x0][0x370] ;  /* 0x00006e00ff0a77ac */ /* 0x000f620008000800 */
[----:B0-----:R-:W-:-:S04]  /*00d0*/  UIMAD UR4, UR9, UR6, URZ ;  /* 0x00000006090472a4 */ /* 0x001fc8000f8e02ff */
[----:B--2---:R-:W-:Y:S01]  /*00e0*/  UIMAD UR4, UR4, UR5, URZ ;  /* 0x00000005040472a4 */ /* 0x004fe2000f8e02ff */
[----:B-1----:R-:W-:Y:S01]  /*00f0*/  IMAD R15, R2, UR6, R15 ;  /* 0x00000006020f7c24 */ /* 0x002fe2000f8e020f */
[----:B------:R-:W0:Y:S03]  /*0100*/  LDCU.64 UR6, c[0x0][0x358] ;  /* 0x00006b00ff0677ac */ /* 0x000e260008000a00 */
[----:B----4-:R-:W-:Y:S02]  /*0110*/  IMAD R15, R15, UR9, R0 ;  /* 0x000000090f0f7c24 */ /* 0x010fe4000f8e0200 */
[----:B-----5:R-:W-:-:S04]  /*0120*/  IMAD R2, R13, UR10, R12 ;  /* 0x0000000a0d027c24 */ /* 0x020fc8000f8e020c */
[----:B------:R-:W-:-:S04]  /*0130*/  IMAD R2, R2, UR4, R15 ;  /* 0x0000000402027c24 */ /* 0x000fc8000f8e020f */
[----:B---3--:R-:W-:-:S05]  /*0140*/  IMAD.WIDE R8, R2, 0x4, R8 ;  /* 0x0000000402087825 */ /* 0x008fca00078e0208 */
[----:B0-----:R-:W2:Y:S01]  /*0150*/  LDG.E R3, desc[UR6][R8.64] ;  /* 0x0000000608037981 */ /* 0x001ea2000c1e1900 */
[----:B------:R-:W-:Y:S01]  /*0160*/  MOV R0, 0x0 ;  /* 0x0000000000007802 */ /* 0x000fe20000000f00 */
[----:B------:R-:W0:Y:S01]  /*0170*/  LDCU UR4, c[0x0][0x2f8] ;  /* 0x00005f00ff0477ac */ /* 0x000e220008000800 */
[----:B------:R-:W1:Y:S02]  /*0180*/  S2R R14, SR_CTAID.Z ;  /* 0x00000000000e7919 */ /* 0x000e640000002700 */
[----:B------:R3:W4:Y:S01]  /*0190*/  LDC.64 R10, c[0x4][R0] ;  /* 0x01000000000a7b82 */ /* 0x0007220000000a00 */
[----:B------:R-:W5:Y:S01]  /*01a0*/  LDCU.64 UR6, c[0x4][0x8] ;  /* 0x01000100ff0677ac */ /* 0x000f620008000a00 */
[----:B------:R3:W-:Y:S01]  /*01b0*/  STL.64 [R1], R12 ;  /* 0x0000000c01007387 */ /* 0x0007e20000100a00 */
[----:B0-----:R-:W-:Y:S02]  /*01c0*/  IADD3 R6, P0, PT, R1, UR4, RZ ;  /* 0x0000000401067c10 */ /* 0x001fe4000ff1e0ff */
[----:B-----5:R-:W-:-:S02]  /*01d0*/  MOV R4, UR6 ;  /* 0x0000000600047c02 */ /* 0x020fc40008000f00 */
[----:B------:R-:W-:Y:S02]  /*01e0*/  MOV R5, UR7 ;  /* 0x0000000700057c02 */ /* 0x000fe40008000f00 */
[----:B------:R-:W-:Y:S01]  /*01f0*/  IADD3.X R7, PT, PT, RZ, UR8, RZ, P0, !PT ;  /* 0x00000008ff077c10 */ /* 0x000fe200087fe4ff */
[----:B-1----:R3:W-:Y:S04]  /*0200*/  STL.64 [R1+0x8], R14 ;  /* 0x0000080e01007387 */ /* 0x0027e80000100a00 */
[----:B--2-4-:R3:W-:Y:S02]  /*0210*/  STL.64 [R1+0x10], R2 ;  /* 0x0000100201007387 */ /* 0x0147e40000100a00 */
[----:B------:R-:W-:-:S07]  /*0220*/  LEPC R20, `(.L_x_0) ;  /* 0x000000001014794e */ /* 0x000fce0000000000 */
[----:B---3--:R-:W-:Y:S05]  /*0230*/  CALL.ABS.NOINC R10 ;  /* 0x000000000a007343 */ /* 0x008fea0003c00000 */
.L_x_0:
[----:B------:R-:W-:Y:S05]  /*0240*/  EXIT ;  /* 0x000000000000794d */ /* 0x000fea0003800000 */
.L_x_1:
[----:B------:R-:W-:-:S00]  /*0250*/  BRA `(.L_x_1) ;  /* 0xfffffffc00fc7947 */ /* 0x000fc0000383ffff */
[----:B------:R-:W-:-:S00]  /*0260*/  NOP ;  /* 0x0000000000007918 */ /* 0x000fc00000000000 */
        /* <DEDUP_REMOVED lines=9> */
.L_x_2:


//--------------------- .nv.global.init           --------------------------
	.section	.nv.global.init,"aw",@progbits
.nv.global.init:
	.type		$str,@object
	.size		$str,(.L_0 - $str)
$str:
        /*0000*/ 	.byte	0x62, 0x6c, 0x6f, 0x63, 0x6b, 0x49, 0x64, 0x78, 0x2e, 0x78, 0x3a, 0x20, 0x25, 0x64, 0x2c, 0x20
        /*0010*/ 	.byte	0x62, 0x6c, 0x6f, 0x63, 0x6b, 0x49, 0x64, 0x78, 0x2e, 0x79, 0x3a, 0x20, 0x25, 0x64, 0x2c, 0x20
        /*0020*/ 	.byte	0x62, 0x6c, 0x6f, 0x63, 0x6b, 0x49, 0x64, 0x78, 0x2e, 0x7a, 0x3a, 0x20, 0x25, 0x64, 0x2c, 0x20
        /*0030*/ 	.byte	0x74, 0x68, 0x72, 0x65, 0x61, 0x64, 0x49, 0x64, 0x78, 0x2e, 0x78, 0x3a, 0x20, 0x25, 0x64, 0x2c
        /*0040*/ 	.byte	0x20, 0x67, 0x69, 0x64, 0x3a, 0x20, 0x25, 0x64, 0x20, 0x2d, 0x20, 0x64, 0x61, 0x74, 0x61, 0x3a
        /*0050*/ 	.byte	0x20, 0x25, 0x64, 0x20, 0x0a, 0x00
.L_0:


//--------------------- .nv.shared.reserved.0     --------------------------
	.section	.nv.shared.reserved.0,"aw",@nobits
	.weak		__nv_reservedSMEM_offset_0_alias
	.size		__nv_reservedSMEM_offset_0_alias, 0, 64
	.other		__nv_reservedSMEM_offset_0_alias,@"STO_CUDA_RESERVED_SHARED STV_DEFAULT"
__nv_reservedSMEM_offset_0_alias:
	.zero		0
	.zero		64


//--------------------- .nv.constant0._Z25unique_gid_calculation_3dPi --------------------------
	.section	.nv.constant0._Z25unique_gid_calculation_3dPi,"a",@progbits
	.sectionflags	@""
	.align	4
.nv.constant0._Z25unique_gid_calculation_3dPi:
	.zero		904


//--------------------- SYMBOLS --------------------------

	.type		.nv.reservedSmem.offset0,@object
	.size		.nv.reservedSmem.offset0,0x4
	.type		vprintf,@function
